//
// Generated by NVIDIA NVVM Compiler
//
// Compiler Build ID: CL-36424714
// Cuda compilation tools, release 13.0, V13.0.88
// Based on NVVM 20.0.0
//

.version 9.0
.target sm_100
.address_size 64

	// .globl	propagate_errors_to_pre_spikes_conv_kernel

.visible .entry propagate_errors_to_pre_spikes_conv_kernel(
	.param .u64 .ptr .align 1 propagate_errors_to_pre_spikes_conv_kernel_param_0,
	.param .u64 .ptr .align 1 propagate_errors_to_pre_spikes_conv_kernel_param_1,
	.param .u64 .ptr .align 1 propagate_errors_to_pre_spikes_conv_kernel_param_2,
	.param .u64 .ptr .align 1 propagate_errors_to_pre_spikes_conv_kernel_param_3,
	.param .u64 .ptr .align 1 propagate_errors_to_pre_spikes_conv_kernel_param_4,
	.param .u64 .ptr .align 1 propagate_errors_to_pre_spikes_conv_kernel_param_5,
	.param .u64 .ptr .align 1 propagate_errors_to_pre_spikes_conv_kernel_param_6,
	.param .u64 .ptr .align 1 propagate_errors_to_pre_spikes_conv_kernel_param_7,
	.param .u64 .ptr .align 1 propagate_errors_to_pre_spikes_conv_kernel_param_8,
	.param .u64 .ptr .align 1 propagate_errors_to_pre_spikes_conv_kernel_param_9,
	.param .u64 .ptr .align 1 propagate_errors_to_pre_spikes_conv_kernel_param_10,
	.param .u64 .ptr .align 1 propagate_errors_to_pre_spikes_conv_kernel_param_11,
	.param .u32 propagate_errors_to_pre_spikes_conv_kernel_param_12,
	.param .u32 propagate_errors_to_pre_spikes_conv_kernel_param_13,
	.param .f32 propagate_errors_to_pre_spikes_conv_kernel_param_14,
	.param .f32 propagate_errors_to_pre_spikes_conv_kernel_param_15
)
{
	.reg .pred 	%p<9>;
	.reg .b32 	%r<52>;
	.reg .b32 	%f<36>;
	.reg .b64 	%rd<45>;

	ld.param.u64 	%rd14, [propagate_errors_to_pre_spikes_conv_kernel_param_1];
	ld.param.u64 	%rd16, [propagate_errors_to_pre_spikes_conv_kernel_param_3];
	ld.param.u64 	%rd17, [propagate_errors_to_pre_spikes_conv_kernel_param_4];
	ld.param.u64 	%rd18, [propagate_errors_to_pre_spikes_conv_kernel_param_5];
	ld.param.u64 	%rd19, [propagate_errors_to_pre_spikes_conv_kernel_param_6];
	ld.param.u64 	%rd20, [propagate_errors_to_pre_spikes_conv_kernel_param_7];
	ld.param.u64 	%rd22, [propagate_errors_to_pre_spikes_conv_kernel_param_8];
	ld.param.u64 	%rd23, [propagate_errors_to_pre_spikes_conv_kernel_param_9];
	ld.param.u64 	%rd24, [propagate_errors_to_pre_spikes_conv_kernel_param_10];
	ld.param.u64 	%rd21, [propagate_errors_to_pre_spikes_conv_kernel_param_11];
	ld.param.u32 	%r17, [propagate_errors_to_pre_spikes_conv_kernel_param_12];
	ld.param.u32 	%r18, [propagate_errors_to_pre_spikes_conv_kernel_param_13];
	ld.param.f32 	%f11, [propagate_errors_to_pre_spikes_conv_kernel_param_14];
	ld.param.f32 	%f12, [propagate_errors_to_pre_spikes_conv_kernel_param_15];
	cvta.to.global.u64 	%rd1, %rd22;
	cvta.to.global.u64 	%rd25, %rd23;
	cvta.to.global.u64 	%rd2, %rd24;
	mov.u32 	%r1, %tid.x;
	mov.u32 	%r2, %ctaid.x;
	mov.u32 	%r3, %ctaid.z;
	ld.global.u32 	%r4, [%rd2+8];
	ld.global.u32 	%r19, [%rd2];
	ld.global.u32 	%r20, [%rd25+4];
	ld.global.u32 	%r21, [%rd25+8];
	mul.lo.s32 	%r22, %r21, %r20;
	div.s32 	%r23, %r2, %r22;
	mul.lo.s32 	%r24, %r23, %r22;
	sub.s32 	%r25, %r2, %r24;
	div.s32 	%r26, %r25, %r21;
	mul.lo.s32 	%r27, %r26, %r21;
	sub.s32 	%r5, %r25, %r27;
	mul.lo.s32 	%r28, %r19, %r4;
	div.s32 	%r6, %r3, %r28;
	mul.lo.s32 	%r29, %r6, %r28;
	sub.s32 	%r30, %r3, %r29;
	div.s32 	%r7, %r30, %r19;
	mul.lo.s32 	%r31, %r7, %r19;
	sub.s32 	%r8, %r30, %r31;
	sub.s32 	%r9, %r23, %r6;
	sub.s32 	%r32, %r26, %r7;
	or.b32  	%r33, %r9, %r32;
	setp.lt.s32 	%p1, %r33, 0;
	@%p1 bra 	$L__BB0_11;
	ld.global.u32 	%r34, [%rd1];
	setp.ge.s32 	%p2, %r9, %r34;
	@%p2 bra 	$L__BB0_11;
	ld.global.u32 	%r11, [%rd1+4];
	setp.ge.s32 	%p3, %r32, %r11;
	@%p3 bra 	$L__BB0_11;
	mad.lo.s32 	%r35, %r11, %r9, %r32;
	ld.global.u32 	%r36, [%rd1+8];
	mul.lo.s32 	%r12, %r35, %r36;
	mov.u32 	%r37, %nctaid.x;
	mad.lo.s32 	%r38, %r1, %r37, %r2;
	mov.u32 	%r39, %nctaid.y;
	mov.u32 	%r40, %ctaid.y;
	mad.lo.s32 	%r13, %r38, %r39, %r40;
	cvta.to.global.u64 	%rd26, %rd16;
	mul.wide.u32 	%rd27, %r13, 4;
	add.s64 	%rd28, %rd26, %rd27;
	ld.global.f32 	%f1, [%rd28];
	abs.f32 	%f13, %f1;
	setp.eq.f32 	%p4, %f13, 0f7F800000;
	@%p4 bra 	$L__BB0_11;
	cvta.to.global.u64 	%rd29, %rd17;
	mul.wide.u32 	%rd30, %r13, 4;
	add.s64 	%rd3, %rd29, %rd30;
	cvta.to.global.u64 	%rd31, %rd18;
	add.s64 	%rd4, %rd31, %rd30;
	mov.u32 	%r41, %nctaid.z;
	mad.lo.s32 	%r42, %r13, %r41, %r3;
	cvta.to.global.u64 	%rd32, %rd21;
	mul.wide.u32 	%rd33, %r42, 4;
	add.s64 	%rd5, %rd32, %rd33;
	mad.lo.s32 	%r43, %r17, %r1, %r8;
	add.s32 	%r44, %r43, %r12;
	mul.lo.s32 	%r14, %r44, %r18;
	ld.global.u32 	%r45, [%rd2+4];
	mad.lo.s32 	%r46, %r45, %r8, %r6;
	mad.lo.s32 	%r47, %r46, %r4, %r7;
	ld.global.u32 	%r48, [%rd2+12];
	mad.lo.s32 	%r49, %r47, %r48, %r5;
	cvta.to.global.u64 	%rd34, %rd19;
	mul.wide.s32 	%rd35, %r49, 4;
	add.s64 	%rd6, %rd34, %rd35;
	setp.lt.s32 	%p5, %r18, 1;
	mov.f32 	%f34, 0f00000000;
	mov.f32 	%f35, %f34;
	@%p5 bra 	$L__BB0_10;
	ld.param.u64 	%rd44, [propagate_errors_to_pre_spikes_conv_kernel_param_2];
	ld.param.u64 	%rd43, [propagate_errors_to_pre_spikes_conv_kernel_param_0];
	cvta.to.global.u64 	%rd7, %rd44;
	cvta.to.global.u64 	%rd8, %rd20;
	cvta.to.global.u64 	%rd9, %rd43;
	cvta.to.global.u64 	%rd10, %rd14;
	cvt.s64.s32 	%rd11, %r14;
	mov.f32 	%f35, 0f00000000;
	mov.b32 	%r51, 0;
	mov.f32 	%f34, %f35;
$L__BB0_6:
	cvt.u64.u32 	%rd36, %r51;
	add.s64 	%rd12, %rd36, %rd11;
	shl.b64 	%rd37, %rd12, 2;
	add.s64 	%rd38, %rd7, %rd37;
	ld.global.f32 	%f4, [%rd38];
	abs.f32 	%f16, %f4;
	setp.eq.f32 	%p6, %f16, 0f7F800000;
	@%p6 bra 	$L__BB0_10;
	setp.le.f32 	%p7, %f4, %f1;
	@%p7 bra 	$L__BB0_9;
	add.s64 	%rd40, %rd8, %rd37;
	ld.global.f32 	%f17, [%rd40];
	add.s64 	%rd41, %rd9, %rd37;
	ld.global.f32 	%f18, [%rd41];
	fma.rn.f32 	%f34, %f17, %f18, %f34;
	add.s64 	%rd42, %rd10, %rd37;
	ld.global.f32 	%f19, [%rd42];
	fma.rn.f32 	%f35, %f17, %f19, %f35;
$L__BB0_9:
	add.s32 	%r51, %r51, 1;
	setp.ne.s32 	%p8, %r51, %r18;
	@%p8 bra 	$L__BB0_6;
$L__BB0_10:
	ld.global.f32 	%f20, [%rd6];
	ld.global.f32 	%f21, [%rd3];
	mul.f32 	%f22, %f34, %f21;
	div.rn.f32 	%f23, %f22, %f11;
	ld.global.f32 	%f24, [%rd4];
	mul.f32 	%f25, %f35, %f24;
	div.rn.f32 	%f26, %f25, %f12;
	sub.f32 	%f27, %f23, %f26;
	ld.global.f32 	%f28, [%rd5];
	fma.rn.f32 	%f29, %f20, %f27, %f28;
	st.global.f32 	[%rd5], %f29;
$L__BB0_11:
	ret;

}


// ===== COMPILED SASS (sm_100) =====

	.target	sm_100

	.elftype	@"ET_EXEC"


//--------------------- .note.nv.tkinfo           --------------------------
	.section	.note.nv.tkinfo,"",@"SHT_NOTE"
	.sectionflags	@"SHF_NOTE_NV_TKINFO"
	.tkinfo
        /*0018*/ 	.word	0x00000002
        /*0030*/ 	.string	""
        /*0030*/ 	.string	"ptxas"
        /*0030*/ 	.string	"Cuda compilation tools, release 13.0, V13.0.88"
        /*0030*/ 	.string	"Build cuda_13.0.r13.0/compiler.36424714_0"
        /*0030*/ 	.string	"-arch sm_100 -m 64 "



//--------------------- .note.nv.cuinfo           --------------------------
	.section	.note.nv.cuinfo,"",@"SHT_NOTE"
	.sectionflags	@"SHF_NOTE_NV_CUINFO"
        /*0018*/ 	.short	0x0002
        /*001a*/ 	.short	0x0064
        /*001c*/ 	.short	0x0082
	.zero		2


//--------------------- .nv.info                  --------------------------
	.section	.nv.info,"",@"SHT_CUDA_INFO"
	.align	4


	//----- nvinfo : EIATTR_REGCOUNT
	.align		4
        /*0000*/ 	.byte	0x04, 0x2f
        /*0002*/ 	.short	(.L_1 - .L_0)
	.align		4
.L_0:
        /*0004*/ 	.word	index@(propagate_errors_to_pre_spikes_conv_kernel)
        /*0008*/ 	.word	0x0000001e


	//----- nvinfo : EIATTR_FRAME_SIZE
	.align		4
.L_1:
        /*000c*/ 	.byte	0x04, 0x11
        /*000e*/ 	.short	(.L_3 - .L_2)
	.align		4
.L_2:
        /*0010*/ 	.word	index@($__internal_0_$__cuda_sm3x_div_rn_noftz_f32_slowpath)
        /*0014*/ 	.word	0x00000000


	//----- nvinfo : EIATTR_FRAME_SIZE
	.align		4
.L_3:
        /*0018*/ 	.byte	0x04, 0x11
        /*001a*/ 	.short	(.L_5 - .L_4)
	.align		4
.L_4:
        /*001c*/ 	.word	index@(propagate_errors_to_pre_spikes_conv_kernel)
        /*0020*/ 	.word	0x00000000


	//----- nvinfo : EIATTR_MIN_STACK_SIZE
	.align		4
.L_5:
        /*0024*/ 	.byte	0x04, 0x12
        /*0026*/ 	.short	(.L_7 - .L_6)
	.align		4
.L_6:
        /*0028*/ 	.word	index@(propagate_errors_to_pre_spikes_conv_kernel)
        /*002c*/ 	.word	0x00000000
.L_7:


//--------------------- .nv.compat                --------------------------
	.section	.nv.compat,"",@"SHT_CUDA_COMPAT_INFO"
	.align	4
        /*0000*/ 	.byte	0x02, 0x09, 0x00, 0x00, 0x02, 0x02, 0x01, 0x00, 0x02, 0x05, 0x05, 0x00, 0x03, 0x07, 0x01, 0x01
        /*0010*/ 	.byte	0x02, 0x03, 0x00, 0x00, 0x02, 0x06, 0x01, 0x00, 0x04, 0x0b, 0x08, 0x00, 0x01, 0x00, 0x00, 0x00
        /*0020*/ 	.byte	0x00, 0x00, 0x00, 0x00


//--------------------- .nv.info.propagate_errors_to_pre_spikes_conv_kernel --------------------------
	.section	.nv.info.propagate_errors_to_pre_spikes_conv_kernel,"",@"SHT_CUDA_INFO"
	.sectionflags	@""
	.align	4


	//----- nvinfo : EIATTR_CUDA_API_VERSION
	.align		4
        /*0000*/ 	.byte	0x04, 0x37
        /*0002*/ 	.short	(.L_9 - .L_8)
.L_8:
        /*0004*/ 	.word	0x00000082


	//----- nvinfo : EIATTR_KPARAM_INFO
	.align		4
.L_9:
        /*0008*/ 	.byte	0x04, 0x17
        /*000a*/ 	.short	(.L_11 - .L_10)
.L_10:
        /*000c*/ 	.word	0x00000000
        /*0010*/ 	.short	0x000f
        /*0012*/ 	.short	0x006c
        /*0014*/ 	.byte	0x00, 0xf0, 0x11, 0x00


	//----- nvinfo : EIATTR_KPARAM_INFO
	.align		4
.L_11:
        /*0018*/ 	.byte	0x04, 0x17
        /*001a*/ 	.short	(.L_13 - .L_12)
.L_12:
        /*001c*/ 	.word	0x00000000
        /*0020*/ 	.short	0x000e
        /*0022*/ 	.short	0x0068
        /*0024*/ 	.byte	0x00, 0xf0, 0x11, 0x00


	//----- nvinfo : EIATTR_KPARAM_INFO
	.align		4
.L_13:
        /*0028*/ 	.byte	0x04, 0x17
        /*002a*/ 	.short	(.L_15 - .L_14)
.L_14:
        /*002c*/ 	.word	0x00000000
        /*0030*/ 	.short	0x000d
        /*0032*/ 	.short	0x0064
        /*0034*/ 	.byte	0x00, 0xf0, 0x11, 0x00


	//----- nvinfo : EIATTR_KPARAM_INFO
	.align		4
.L_15:
        /*0038*/ 	.byte	0x04, 0x17
        /*003a*/ 	.short	(.L_17 - .L_16)
.L_16:
        /*003c*/ 	.word	0x00000000
        /*0040*/ 	.short	0x000c
        /*0042*/ 	.short	0x0060
        /*0044*/ 	.byte	0x00, 0xf0, 0x11, 0x00


	//----- nvinfo : EIATTR_KPARAM_INFO
	.align		4
.L_17:
        /*0048*/ 	.byte	0x04, 0x17
        /*004a*/ 	.short	(.L_19 - .L_18)
.L_18:
        /*004c*/ 	.word	0x00000000
        /*0050*/ 	.short	0x000b
        /*0052*/ 	.short	0x0058
        /*0054*/ 	.byte	0x00, 0xf5, 0x21, 0x00


	//----- nvinfo : EIATTR_KPARAM_INFO
	.align		4
.L_19:
        /*0058*/ 	.byte	0x04, 0x17
        /*005a*/ 	.short	(.L_21 - .L_20)
.L_20:
        /*005c*/ 	.word	0x00000000
        /*0060*/ 	.short	0x000a
        /*0062*/ 	.short	0x0050
        /*0064*/ 	.byte	0x00, 0xf5, 0x21, 0x00


	//----- nvinfo : EIATTR_KPARAM_INFO
	.align		4
.L_21:
        /*0068*/ 	.byte	0x04, 0x17
        /*006a*/ 	.short	(.L_23 - .L_22)
.L_22:
        /*006c*/ 	.word	0x00000000
        /*0070*/ 	.short	0x0009
        /*0072*/ 	.short	0x0048
        /*0074*/ 	.byte	0x00, 0xf5, 0x21, 0x00


	//----- nvinfo : EIATTR_KPARAM_INFO
	.align		4
.L_23:
        /*0078*/ 	.byte	0x04, 0x17
        /*007a*/ 	.short	(.L_25 - .L_24)
.L_24:
        /*007c*/ 	.word	0x00000000
        /*0080*/ 	.short	0x0008
        /*0082*/ 	.short	0x0040
        /*0084*/ 	.byte	0x00, 0xf5, 0x21, 0x00


	//----- nvinfo : EIATTR_KPARAM_INFO
	.align		4
.L_25:
        /*0088*/ 	.byte	0x04, 0x17
        /*008a*/ 	.short	(.L_27 - .L_26)
.L_26:
        /*008c*/ 	.word	0x00000000
        /*0090*/ 	.short	0x0007
        /*0092*/ 	.short	0x0038
        /*0094*/ 	.byte	0x00, 0xf5, 0x21, 0x00


	//----- nvinfo : EIATTR_KPARAM_INFO
	.align		4
.L_27:
        /*0098*/ 	.byte	0x04, 0x17
        /*009a*/ 	.short	(.L_29 - .L_28)
.L_28:
        /*009c*/ 	.word	0x00000000
        /*00a0*/ 	.short	0x0006
        /*00a2*/ 	.short	0x0030
        /*00a4*/ 	.byte	0x00, 0xf5, 0x21, 0x00


	//----- nvinfo : EIATTR_KPARAM_INFO
	.align		4
.L_29:
        /*00a8*/ 	.byte	0x04, 0x17
        /*00aa*/ 	.short	(.L_31 - .L_30)
.L_30:
        /*00ac*/ 	.word	0x00000000
        /*00b0*/ 	.short	0x0005
        /*00b2*/ 	.short	0x0028
        /*00b4*/ 	.byte	0x00, 0xf5, 0x21, 0x00


	//----- nvinfo : EIATTR_KPARAM_INFO
	.align		4
.L_31:
        /*00b8*/ 	.byte	0x04, 0x17
        /*00ba*/ 	.short	(.L_33 - .L_32)
.L_32:
        /*00bc*/ 	.word	0x00000000
        /*00c0*/ 	.short	0x0004
        /*00c2*/ 	.short	0x0020
        /*00c4*/ 	.byte	0x00, 0xf5, 0x21, 0x00


	//----- nvinfo : EIATTR_KPARAM_INFO
	.align		4
.L_33:
        /*00c8*/ 	.byte	0x04, 0x17
        /*00ca*/ 	.short	(.L_35 - .L_34)
.L_34:
        /*00cc*/ 	.word	0x00000000
        /*00d0*/ 	.short	0x0003
        /*00d2*/ 	.short	0x0018
        /*00d4*/ 	.byte	0x00, 0xf5, 0x21, 0x00


	//----- nvinfo : EIATTR_KPARAM_INFO
	.align		4
.L_35:
        /*00d8*/ 	.byte	0x04, 0x17
        /*00da*/ 	.short	(.L_37 - .L_36)
.L_36:
        /*00dc*/ 	.word	0x00000000
        /*00e0*/ 	.short	0x0002
        /*00e2*/ 	.short	0x0010
        /*00e4*/ 	.byte	0x00, 0xf5, 0x21, 0x00


	//----- nvinfo : EIATTR_KPARAM_INFO
	.align		4
.L_37:
        /*00e8*/ 	.byte	0x04, 0x17
        /*00ea*/ 	.short	(.L_39 - .L_38)
.L_38:
        /*00ec*/ 	.word	0x00000000
        /*00f0*/ 	.short	0x0001
        /*00f2*/ 	.short	0x0008
        /*00f4*/ 	.byte	0x00, 0xf5, 0x21, 0x00


	//----- nvinfo : EIATTR_KPARAM_INFO
	.align		4
.L_39:
        /*00f8*/ 	.byte	0x04, 0x17
        /*00fa*/ 	.short	(.L_41 - .L_40)
.L_40:
        /*00fc*/ 	.word	0x00000000
        /*0100*/ 	.short	0x0000
        /*0102*/ 	.short	0x0000
        /*0104*/ 	.byte	0x00, 0xf5, 0x21, 0x00


	//----- nvinfo : EIATTR_SPARSE_MMA_MASK
	.align		4
.L_41:
        /*0108*/ 	.byte	0x03, 0x50
        /*010a*/ 	.short	0x0000


	//----- nvinfo : EIATTR_MAXREG_COUNT
	.align		4
        /*010c*/ 	.byte	0x03, 0x1b
        /*010e*/ 	.short	0x00ff


	//----- nvinfo : EIATTR_MERCURY_ISA_VERSION
	.align		4
        /*0110*/ 	.byte	0x03, 0x5f
        /*0112*/ 	.short	0x0101


	//----- nvinfo : EIATTR_VRC_CTA_INIT_COUNT
	.align		4
        /*0114*/ 	.byte	0x02, 0x4a
	.zero		1
	.zero		1


	//----- nvinfo : EIATTR_EXIT_INSTR_OFFSETS
	.align		4
        /*0118*/ 	.byte	0x04, 0x1c
        /*011a*/ 	.short	(.L_43 - .L_42)


	//   ....[0]....
.L_42:
        /*011c*/ 	.word	0x00000750


	//   ....[1]....
        /*0120*/ 	.word	0x00000790


	//   ....[2]....
        /*0124*/ 	.word	0x000007c0


	//   ....[3]....
        /*0128*/ 	.word	0x00000880


	//   ....[4]....
        /*012c*/ 	.word	0x00000f30


	//----- nvinfo : EIATTR_CRS_STACK_SIZE
	.align		4
.L_43:
        /*0130*/ 	.byte	0x04, 0x1e
        /*0132*/ 	.short	(.L_45 - .L_44)
.L_44:
        /*0134*/ 	.word	0x00000000


	//----- nvinfo : EIATTR_CBANK_PARAM_SIZE
	.align		4
.L_45:
        /*0138*/ 	.byte	0x03, 0x19
        /*013a*/ 	.short	0x0070


	//----- nvinfo : EIATTR_PARAM_CBANK
	.align		4
        /*013c*/ 	.byte	0x04, 0x0a
        /*013e*/ 	.short	(.L_47 - .L_46)
	.align		4
.L_46:
        /*0140*/ 	.word	index@(.nv.constant0.propagate_errors_to_pre_spikes_conv_kernel)
        /*0144*/ 	.short	0x0380
        /*0146*/ 	.short	0x0070


	//----- nvinfo : EIATTR_SW_WAR
	.align		4
.L_47:
        /*0148*/ 	.byte	0x04, 0x36
        /*014a*/ 	.short	(.L_49 - .L_48)
.L_48:
        /*014c*/ 	.word	0x00000008
.L_49:


//--------------------- .nv.callgraph             --------------------------
	.section	.nv.callgraph,"",@"SHT_CUDA_CALLGRAPH"
	.align	4
	.sectionentsize	8
	.align		4
        /*0000*/ 	.word	0x00000000
	.align		4
        /*0004*/ 	.word	0xffffffff
	.align		4
        /*0008*/ 	.word	0x00000000
	.align		4
        /*000c*/ 	.word	0xfffffffe
	.align		4
        /*0010*/ 	.word	0x00000000
	.align		4
        /*0014*/ 	.word	0xfffffffd
	.align		4
        /*0018*/ 	.word	0x00000000
	.align		4
        /*001c*/ 	.word	0xfffffffc


//--------------------- .text.propagate_errors_to_pre_spikes_conv_kernel --------------------------
	.section	.text.propagate_errors_to_pre_spikes_conv_kernel,"ax",@progbits
	.align	128
        .global         propagate_errors_to_pre_spikes_conv_kernel
        .type           propagate_errors_to_pre_spikes_conv_kernel,@function
        .size           propagate_errors_to_pre_spikes_conv_kernel,(.L_x_21 - propagate_errors_to_pre_spikes_conv_kernel)
        .other          propagate_errors_to_pre_spikes_conv_kernel,@"STO_CUDA_ENTRY STV_DEFAULT"
propagate_errors_to_pre_spikes_conv_kernel:
.text.propagate_errors_to_pre_spikes_conv_kernel:
[----:B------:R-:W-:Y:S08]  /*0000*/  LDC R1, c[0x0][0x37c] ;  /* 0x0000df00ff017b82 */ /* 0x000ff00000000800 */
[----:B------:R-:W0:Y:S01]  /*0010*/  LDC.64 R6, c[0x0][0x3c8] ;  /* 0x0000f200ff067b82 */ /* 0x000e220000000a00 */
[----:B------:R-:W0:Y:S07]  /*0020*/  LDCU.64 UR4, c[0x0][0x358] ;  /* 0x00006b00ff0477ac */ /* 0x000e2e0008000a00 */
[----:B------:R-:W1:Y:S01]  /*0030*/  LDC.64 R2, c[0x0][0x3d0] ;  /* 0x0000f400ff027b82 */ /* 0x000e620000000a00 */
[----:B0-----:R-:W2:Y:S04]  /*0040*/  LDG.E R16, desc[UR4][R6.64+0x4] ;  /* 0x0000040406107981 */ /* 0x001ea8000c1e1900 */
[----:B------:R-:W2:Y:S04]  /*0050*/  LDG.E R15, desc[UR4][R6.64+0x8] ;  /* 0x00000804060f7981 */ /* 0x000ea8000c1e1900 */
[----:B-1----:R-:W3:Y:S04]  /*0060*/  LDG.E R14, desc[UR4][R2.64+0x8] ;  /* 0x00000804020e7981 */ /* 0x002ee8000c1e1900 */
[----:B------:R-:W3:Y:S01]  /*0070*/  LDG.E R13, desc[UR4][R2.64] ;  /* 0x00000004020d7981 */ /* 0x000ee2000c1e1900 */
[----:B------:R-:W0:Y:S01]  /*0080*/  S2R R9, SR_CTAID.X ;  /* 0x0000000000097919 */ /* 0x000e220000002500 */
[----:B------:R-:W1:Y:S01]  /*0090*/  S2R R12, SR_CTAID.Z ;  /* 0x00000000000c7919 */ /* 0x000e620000002700 */
[----:B--2---:R-:W-:-:S05]  /*00a0*/  IMAD R16, R16, R15, RZ ;  /* 0x0000000f10107224 */ /* 0x004fca00078e02ff */
[----:B------:R-:W-:Y:S01]  /*00b0*/  IABS R4, R16 ;  /* 0x0000001000047213 */ /* 0x000fe20000000000 */
[----:B---3--:R-:W-:-:S03]  /*00c0*/  IMAD R11, R14, R13, RZ ;  /* 0x0000000d0e0b7224 */ /* 0x008fc600078e02ff */
[----:B------:R-:W2:Y:S01]  /*00d0*/  I2F.RP R5, R4 ;  /* 0x0000000400057306 */ /* 0x000ea20000209400 */
[----:B------:R-:W-:Y:S02]  /*00e0*/  IABS R10, R13 ;  /* 0x0000000d000a7213 */ /* 0x000fe40000000000 */
[----:B------:R-:W-:-:S05]  /*00f0*/  IABS R0, R11 ;  /* 0x0000000b00007213 */ /* 0x000fca0000000000 */
[----:B------:R-:W3:Y:S08]  /*0100*/  I2F.RP R8, R0 ;  /* 0x0000000000087306 */ /* 0x000ef00000209400 */
[----:B--2---:R-:W2:Y:S08]  /*0110*/  MUFU.RCP R5, R5 ;  /* 0x0000000500057308 */ /* 0x004eb00000001000 */
[----:B---3--:R-:W3:Y:S08]  /*0120*/  MUFU.RCP R8, R8 ;  /* 0x0000000800087308 */ /* 0x008ef00000001000 */
[----:B------:R-:W-:Y:S01]  /*0130*/  I2F.RP R20, R10 ;  /* 0x0000000a00147306 */ /* 0x000fe20000209400 */
[----:B--2---:R-:W-:-:S07]  /*0140*/  VIADD R6, R5, 0xffffffe ;  /* 0x0ffffffe05067836 */ /* 0x004fce0000000000 */
[----:B------:R2:W4:Y:S01]  /*0150*/  F2I.FTZ.U32.TRUNC.NTZ R7, R6 ;  /* 0x0000000600077305 */ /* 0x000522000021f000 */
[----:B---3--:R-:W-:Y:S01]  /*0160*/  VIADD R18, R8, 0xffffffe ;  /* 0x0ffffffe08127836 */ /* 0x008fe20000000000 */
[----:B------:R-:W-:-:S06]  /*0170*/  IABS R8, R15 ;  /* 0x0000000f00087213 */ /* 0x000fcc0000000000 */
[----:B------:R3:W5:Y:S01]  /*0180*/  F2I.FTZ.U32.TRUNC.NTZ R19, R18 ;  /* 0x0000001200137305 */ /* 0x000762000021f000 */
[----:B--2---:R-:W-:Y:S02]  /*0190*/  HFMA2 R6, -RZ, RZ, 0, 0 ;  /* 0x00000000ff067431 */ /* 0x004fe400000001ff */
[----:B----4-:R-:W-:-:S05]  /*01a0*/  IMAD.MOV R17, RZ, RZ, -R7 ;  /* 0x000000ffff117224 */ /* 0x010fca00078e0a07 */
[----:B------:R-:W-:Y:S01]  /*01b0*/  MUFU.RCP R20, R20 ;  /* 0x0000001400147308 */ /* 0x000fe20000001000 */
[----:B---3--:R-:W-:Y:S02]  /*01c0*/  IMAD.MOV.U32 R18, RZ, RZ, RZ ;  /* 0x000000ffff127224 */ /* 0x008fe400078e00ff */
[----:B------:R-:W-:Y:S02]  /*01d0*/  IMAD R5, R17, R4, RZ ;  /* 0x0000000411057224 */ /* 0x000fe400078e02ff */
[----:B-----5:R-:W-:Y:S02]  /*01e0*/  IMAD.MOV R21, RZ, RZ, -R19 ;  /* 0x000000ffff157224 */ /* 0x020fe400078e0a13 */
[----:B------:R-:W-:Y:S01]  /*01f0*/  IMAD.HI.U32 R6, R7, R5, R6 ;  /* 0x0000000507067227 */ /* 0x000fe200078e0006 */
[----:B------:R-:W-:Y:S01]  /*0200*/  IABS R7, R16 ;  /* 0x0000001000077213 */ /* 0x000fe20000000000 */
[----:B------:R-:W2:Y:S02]  /*0210*/  I2F.RP R5, R8 ;  /* 0x0000000800057306 */ /* 0x000ea40000209400 */
[----:B------:R-:W-:Y:S01]  /*0220*/  IMAD R17, R21, R0, RZ ;  /* 0x0000000015117224 */ /* 0x000fe200078e02ff */
[----:B-1----:R-:W-:Y:S01]  /*0230*/  IABS R21, R12 ;  /* 0x0000000c00157213 */ /* 0x002fe20000000000 */
[----:B------:R-:W-:-:S02]  /*0240*/  IMAD.MOV R22, RZ, RZ, -R7 ;  /* 0x000000ffff167224 */ /* 0x000fc400078e0a07 */
[----:B------:R-:W-:Y:S01]  /*0250*/  IMAD.HI.U32 R18, R19, R17, R18 ;  /* 0x0000001113127227 */ /* 0x000fe200078e0012 */
[----:B------:R-:W-:Y:S02]  /*0260*/  IABS R17, R11 ;  /* 0x0000000b00117213 */ /* 0x000fe40000000000 */
[----:B0-----:R-:W-:-:S03]  /*0270*/  IABS R19, R9 ;  /* 0x0000000900137213 */ /* 0x001fc60000000000 */
[----:B------:R-:W-:Y:S02]  /*0280*/  IMAD.MOV R7, RZ, RZ, -R17 ;  /* 0x000000ffff077224 */ /* 0x000fe400078e0a11 */
[----:B------:R-:W-:Y:S01]  /*0290*/  IMAD.HI.U32 R17, R6, R19, RZ ;  /* 0x0000001306117227 */ /* 0x000fe200078e00ff */
[----:B--2---:R-:W0:Y:S03]  /*02a0*/  MUFU.RCP R5, R5 ;  /* 0x0000000500057308 */ /* 0x004e260000001000 */
[----:B------:R-:W-:-:S04]  /*02b0*/  IMAD.HI.U32 R6, R18, R21, RZ ;  /* 0x0000001512067227 */ /* 0x000fc800078e00ff */
[----:B------:R-:W-:Y:S02]  /*02c0*/  IMAD R21, R6, R7, R21 ;  /* 0x0000000706157224 */ /* 0x000fe400078e0215 */
[----:B------:R-:W-:-:S03]  /*02d0*/  IMAD R19, R17, R22, R19 ;  /* 0x0000001611137224 */ /* 0x000fc600078e0213 */
[----:B------:R-:W-:Y:S02]  /*02e0*/  ISETP.GT.U32.AND P5, PT, R0, R21, PT ;  /* 0x000000150000720c */ /* 0x000fe40003fa4070 */
[----:B------:R-:W-:Y:S01]  /*02f0*/  ISETP.GT.U32.AND P4, PT, R4, R19, PT ;  /* 0x000000130400720c */ /* 0x000fe20003f84070 */
[----:B0-----:R-:W-:Y:S02]  /*0300*/  VIADD R7, R5, 0xffffffe ;  /* 0x0ffffffe05077836 */ /* 0x001fe40000000000 */
[----:B------:R-:W-:-:S04]  /*0310*/  VIADD R5, R20, 0xffffffe ;  /* 0x0ffffffe14057836 */ /* 0x000fc80000000000 */
[----:B------:R-:W0:Y:S04]  /*0320*/  F2I.FTZ.U32.TRUNC.NTZ R7, R7 ;  /* 0x0000000700077305 */ /* 0x000e28000021f000 */
[----:B------:R-:W-:Y:S02]  /*0330*/  @!P5 IMAD.IADD R21, R21, 0x1, -R0 ;  /* 0x000000011515d824 */ /* 0x000fe400078e0a00 */
[----:B------:R-:W-:Y:S01]  /*0340*/  @!P4 IADD3 R19, PT, PT, R19, -R4, RZ ;  /* 0x800000041313c210 */ /* 0x000fe20007ffe0ff */
[----:B------:R-:W-:Y:S01]  /*0350*/  @!P4 VIADD R17, R17, 0x1 ;  /* 0x000000011111c836 */ /* 0x000fe20000000000 */
[----:B------:R-:W-:Y:S01]  /*0360*/  ISETP.NE.AND P4, PT, R16, RZ, PT ;  /* 0x000000ff1000720c */ /* 0x000fe20003f85270 */
[----:B------:R-:W-:Y:S01]  /*0370*/  @!P5 VIADD R6, R6, 0x1 ;  /* 0x000000010606d836 */ /* 0x000fe20000000000 */
[----:B------:R-:W-:Y:S01]  /*0380*/  ISETP.GE.U32.AND P1, PT, R21, R0, PT ;  /* 0x000000001500720c */ /* 0x000fe20003f26070 */
[----:B------:R-:W1:Y:S01]  /*0390*/  F2I.FTZ.U32.TRUNC.NTZ R5, R5 ;  /* 0x0000000500057305 */ /* 0x000e62000021f000 */
[----:B------:R-:W-:-:S02]  /*03a0*/  ISETP.GE.U32.AND P0, PT, R19, R4, PT ;  /* 0x000000041300720c */ /* 0x000fc40003f06070 */
[----:B------:R-:W-:Y:S02]  /*03b0*/  LOP3.LUT R0, R9, R16, RZ, 0x3c, !PT ;  /* 0x0000001009007212 */ /* 0x000fe400078e3cff */
[----:B------:R-:W-:Y:S01]  /*03c0*/  LOP3.LUT R4, R12, R11, RZ, 0x3c, !PT ;  /* 0x0000000b0c047212 */ /* 0x000fe200078e3cff */
[----:B0-----:R-:W-:Y:S01]  /*03d0*/  IMAD.MOV R19, RZ, RZ, -R7 ;  /* 0x000000ffff137224 */ /* 0x001fe200078e0a07 */
[----:B------:R-:W-:Y:S02]  /*03e0*/  ISETP.GE.AND P2, PT, R0, RZ, PT ;  /* 0x000000ff0000720c */ /* 0x000fe40003f46270 */
[----:B------:R-:W-:Y:S01]  /*03f0*/  ISETP.GE.AND P3, PT, R4, RZ, PT ;  /* 0x000000ff0400720c */ /* 0x000fe20003f66270 */
[----:B------:R-:W-:Y:S01]  /*0400*/  IMAD R19, R19, R8, RZ ;  /* 0x0000000813137224 */ /* 0x000fe200078e02ff */
[----:B------:R-:W-:Y:S01]  /*0410*/  ISETP.NE.AND P5, PT, R11, RZ, PT ;  /* 0x000000ff0b00720c */ /* 0x000fe20003fa5270 */
[----:B------:R-:W-:Y:S02]  /*0420*/  @P1 VIADD R6, R6, 0x1 ;  /* 0x0000000106061836 */ /* 0x000fe40000000000 */
[----:B------:R-:W-:Y:S01]  /*0430*/  @P0 IADD3 R17, PT, PT, R17, 0x1, RZ ;  /* 0x0000000111110810 */ /* 0x000fe20007ffe0ff */
[----:B-1----:R-:W-:-:S02]  /*0440*/  IMAD.MOV R21, RZ, RZ, -R5 ;  /* 0x000000ffff157224 */ /* 0x002fc400078e0a05 */
[----:B------:R-:W-:Y:S01]  /*0450*/  IMAD.MOV.U32 R0, RZ, RZ, R6 ;  /* 0x000000ffff007224 */ /* 0x000fe200078e0006 */
[----:B------:R-:W-:Y:S02]  /*0460*/  MOV R6, RZ ;  /* 0x000000ff00067202 */ /* 0x000fe40000000f00 */
[----:B------:R-:W-:Y:S02]  /*0470*/  @!P2 IADD3 R17, PT, PT, -R17, RZ, RZ ;  /* 0x000000ff1111a210 */ /* 0x000fe40007ffe1ff */
[----:B------:R-:W-:Y:S01]  /*0480*/  @!P4 LOP3.LUT R17, RZ, R16, RZ, 0x33, !PT ;  /* 0x00000010ff11c212 */ /* 0x000fe200078e33ff */
[----:B------:R-:W-:Y:S01]  /*0490*/  @!P3 IMAD.MOV R0, RZ, RZ, -R0 ;  /* 0x000000ffff00b224 */ /* 0x000fe200078e0a00 */
[----:B------:R-:W-:Y:S01]  /*04a0*/  @!P5 LOP3.LUT R0, RZ, R11, RZ, 0x33, !PT ;  /* 0x0000000bff00d212 */ /* 0x000fe200078e33ff */
[----:B------:R-:W-:Y:S01]  /*04b0*/  IMAD.HI.U32 R6, R7, R19, R6 ;  /* 0x0000001307067227 */ /* 0x000fe200078e0006 */
[----:B------:R-:W-:-:S03]  /*04c0*/  IABS R19, R13 ;  /* 0x0000000d00137213 */ /* 0x000fc60000000000 */
[----:B------:R-:W-:Y:S02]  /*04d0*/  IMAD.MOV R4, RZ, RZ, -R17 ;  /* 0x000000ffff047224 */ /* 0x000fe400078e0a11 */
[----:B------:R-:W-:Y:S02]  /*04e0*/  IMAD.MOV R18, RZ, RZ, -R0 ;  /* 0x000000ffff127224 */ /* 0x000fe400078e0a00 */
[----:B------:R-:W-:Y:S02]  /*04f0*/  IMAD R16, R16, R4, R9 ;  /* 0x0000000410107224 */ /* 0x000fe400078e0209 */
[----:B------:R-:W-:Y:S02]  /*0500*/  IMAD R7, R21, R10, RZ ;  /* 0x0000000a15077224 */ /* 0x000fe400078e02ff */
[----:B------:R-:W-:Y:S02]  /*0510*/  IMAD.MOV.U32 R4, RZ, RZ, RZ ;  /* 0x000000ffff047224 */ /* 0x000fe400078e00ff */
[----:B------:R-:W-:-:S02]  /*0520*/  IMAD R18, R11, R18, R12 ;  /* 0x000000120b127224 */ /* 0x000fc400078e020c */
[----:B------:R-:W-:Y:S01]  /*0530*/  IMAD.HI.U32 R4, R5, R7, R4 ;  /* 0x0000000705047227 */ /* 0x000fe200078e0004 */
[----:B------:R-:W-:Y:S02]  /*0540*/  IABS R7, R15 ;  /* 0x0000000f00077213 */ /* 0x000fe40000000000 */
[----:B------:R-:W-:Y:S01]  /*0550*/  IABS R5, R16 ;  /* 0x0000001000057213 */ /* 0x000fe20000000000 */
[----:B------:R-:W-:Y:S01]  /*0560*/  IMAD.MOV R20, RZ, RZ, -R19 ;  /* 0x000000ffff147224 */ /* 0x000fe200078e0a13 */
[----:B------:R-:W-:Y:S01]  /*0570*/  IABS R11, R18 ;  /* 0x00000012000b7213 */ /* 0x000fe20000000000 */
[----:B------:R-:W-:Y:S02]  /*0580*/  IMAD.MOV R7, RZ, RZ, -R7 ;  /* 0x000000ffff077224 */ /* 0x000fe400078e0a07 */
[----:B------:R-:W-:-:S04]  /*0590*/  IMAD.HI.U32 R22, R6, R5, RZ ;  /* 0x0000000506167227 */ /* 0x000fc800078e00ff */
[----:B------:R-:W-:Y:S01]  /*05a0*/  IMAD.HI.U32 R21, R4, R11, RZ ;  /* 0x0000000b04157227 */ /* 0x000fe200078e00ff */
[----:B------:R-:W-:-:S03]  /*05b0*/  LOP3.LUT R4, R16, R15, RZ, 0x3c, !PT ;  /* 0x0000000f10047212 */ /* 0x000fc600078e3cff */
[----:B------:R-:W-:Y:S01]  /*05c0*/  IMAD R5, R22, R7, R5 ;  /* 0x0000000716057224 */ /* 0x000fe200078e0205 */
[----:B------:R-:W-:Y:S01]  /*05d0*/  ISETP.GE.AND P2, PT, R4, RZ, PT ;  /* 0x000000ff0400720c */ /* 0x000fe20003f46270 */
[----:B------:R-:W-:-:S03]  /*05e0*/  IMAD R7, R21, R20, R11 ;  /* 0x0000001415077224 */ /* 0x000fc600078e020b */
[----:B------:R-:W-:Y:S02]  /*05f0*/  ISETP.GT.U32.AND P4, PT, R8, R5, PT ;  /* 0x000000050800720c */ /* 0x000fe40003f84070 */
[----:B------:R-:W-:-:S11]  /*0600*/  ISETP.GT.U32.AND P5, PT, R10, R7, PT ;  /* 0x000000070a00720c */ /* 0x000fd60003fa4070 */
[-C--:B------:R-:W-:Y:S01]  /*0610*/  @!P4 IADD3 R5, PT, PT, R5, -R8.reuse, RZ ;  /* 0x800000080505c210 */ /* 0x080fe20007ffe0ff */
[----:B------:R-:W-:Y:S01]  /*0620*/  @!P4 VIADD R22, R22, 0x1 ;  /* 0x000000011616c836 */ /* 0x000fe20000000000 */
[----:B------:R-:W-:Y:S01]  /*0630*/  ISETP.NE.AND P4, PT, R15, RZ, PT ;  /* 0x000000ff0f00720c */ /* 0x000fe20003f85270 */
[----:B------:R-:W-:Y:S01]  /*0640*/  @!P5 IMAD.IADD R7, R7, 0x1, -R10 ;  /* 0x000000010707d824 */ /* 0x000fe200078e0a0a */
[----:B------:R-:W-:Y:S01]  /*0650*/  ISETP.GE.U32.AND P0, PT, R5, R8, PT ;  /* 0x000000080500720c */ /* 0x000fe20003f06070 */
[----:B------:R-:W-:Y:S01]  /*0660*/  @!P5 VIADD R21, R21, 0x1 ;  /* 0x000000011515d836 */ /* 0x000fe20000000000 */
[----:B------:R-:W-:Y:S02]  /*0670*/  LOP3.LUT R5, R18, R13, RZ, 0x3c, !PT ;  /* 0x0000000d12057212 */ /* 0x000fe400078e3cff */
[----:B------:R-:W-:Y:S02]  /*0680*/  ISETP.GE.U32.AND P1, PT, R7, R10, PT ;  /* 0x0000000a0700720c */ /* 0x000fe40003f26070 */
[----:B------:R-:W-:-:S02]  /*0690*/  ISETP.GE.AND P3, PT, R5, RZ, PT ;  /* 0x000000ff0500720c */ /* 0x000fc40003f66270 */
[----:B------:R-:W-:Y:S02]  /*06a0*/  ISETP.NE.AND P5, PT, R13, RZ, PT ;  /* 0x000000ff0d00720c */ /* 0x000fe40003fa5270 */
[----:B------:R-:W-:-:S03]  /*06b0*/  IADD3 R8, PT, PT, R17, -R0, RZ ;  /* 0x8000000011087210 */ /* 0x000fc60007ffe0ff */
[----:B------:R-:W-:-:S04]  /*06c0*/  @P0 IADD3 R22, PT, PT, R22, 0x1, RZ ;  /* 0x0000000116160810 */ /* 0x000fc80007ffe0ff */
[----:B------:R-:W-:Y:S02]  /*06d0*/  @P1 VIADD R21, R21, 0x1 ;  /* 0x0000000115151836 */ /* 0x000fe40000000000 */
[----:B------:R-:W-:Y:S01]  /*06e0*/  @!P2 IMAD.MOV R22, RZ, RZ, -R22 ;  /* 0x000000ffff16a224 */ /* 0x000fe200078e0a16 */
[----:B------:R-:W-:Y:S01]  /*06f0*/  @!P4 LOP3.LUT R22, RZ, R15, RZ, 0x33, !PT ;  /* 0x0000000fff16c212 */ /* 0x000fe200078e33ff */
[----:B------:R-:W-:Y:S01]  /*0700*/  @!P3 IMAD.MOV R21, RZ, RZ, -R21 ;  /* 0x000000ffff15b224 */ /* 0x000fe200078e0a15 */
[----:B------:R-:W-:-:S05]  /*0710*/  @!P5 LOP3.LUT R21, RZ, R13, RZ, 0x33, !PT ;  /* 0x0000000dff15d212 */ /* 0x000fca00078e33ff */
[----:B------:R-:W-:-:S05]  /*0720*/  IMAD.IADD R11, R22, 0x1, -R21 ;  /* 0x00000001160b7824 */ /* 0x000fca00078e0a15 */
[----:B------:R-:W-:-:S04]  /*0730*/  LOP3.LUT R4, R8, R11, RZ, 0xfc, !PT ;  /* 0x0000000b08047212 */ /* 0x000fc800078efcff */
[----:B------:R-:W-:-:S13]  /*0740*/  ISETP.GE.AND P0, PT, R4, RZ, PT ;  /* 0x000000ff0400720c */ /* 0x000fda0003f06270 */
[----:B------:R-:W-:Y:S05]  /*0750*/  @!P0 EXIT ;  /* 0x000000000000894d */ /* 0x000fea0003800000 */
[----:B------:R-:W0:Y:S02]  /*0760*/  LDC.64 R4, c[0x0][0x3c0] ;  /* 0x0000f000ff047b82 */ /* 0x000e240000000a00 */
[----:B0-----:R-:W2:Y:S02]  /*0770*/  LDG.E R7, desc[UR4][R4.64] ;  /* 0x0000000404077981 */ /* 0x001ea4000c1e1900 */
[----:B--2---:R-:W-:-:S13]  /*0780*/  ISETP.GE.AND P0, PT, R8, R7, PT ;  /* 0x000000070800720c */ /* 0x004fda0003f06270 */
[----:B------:R-:W-:Y:S05]  /*0790*/  @P0 EXIT ;  /* 0x000000000000094d */ /* 0x000fea0003800000 */
[----:B------:R-:W2:Y:S02]  /*07a0*/  LDG.E R10, desc[UR4][R4.64+0x4] ;  /* 0x00000404040a7981 */ /* 0x000ea4000c1e1900 */
[----:B--2---:R-:W-:-:S13]  /*07b0*/  ISETP.GE.AND P0, PT, R11, R10, PT ;  /* 0x0000000a0b00720c */ /* 0x004fda0003f06270 */
[----:B------:R-:W-:Y:S05]  /*07c0*/  @P0 EXIT ;  /* 0x000000000000094d */ /* 0x000fea0003800000 */
[----:B------:R-:W0:Y:S01]  /*07d0*/  S2R R20, SR_TID.X ;  /* 0x0000000000147919 */ /* 0x000e220000002100 */
[----:B------:R-:W0:Y:S01]  /*07e0*/  LDCU UR6, c[0x0][0x370] ;  /* 0x00006e00ff0677ac */ /* 0x000e220008000800 */
[----:B------:R-:W1:Y:S01]  /*07f0*/  LDC.64 R6, c[0x0][0x398] ;  /* 0x0000e600ff067b82 */ /* 0x000e620000000a00 */
[----:B------:R-:W2:Y:S01]  /*0800*/  S2R R24, SR_CTAID.Y ;  /* 0x0000000000187919 */ /* 0x000ea20000002600 */
[----:B------:R-:W2:Y:S01]  /*0810*/  LDCU UR7, c[0x0][0x374] ;  /* 0x00006e80ff0777ac */ /* 0x000ea20008000800 */
[----:B0-----:R-:W-:-:S04]  /*0820*/  IMAD R19, R20, UR6, R9 ;  /* 0x0000000614137c24 */ /* 0x001fc8000f8e0209 */
[----:B--2---:R-:W-:Y:S02]  /*0830*/  IMAD R19, R19, UR7, R24 ;  /* 0x0000000713137c24 */ /* 0x004fe4000f8e0218 */
[----:B------:R0:W5:Y:S02]  /*0840*/  LDG.E R24, desc[UR4][R4.64+0x8] ;  /* 0x0000080404187981 */ /* 0x000164000c1e1900 */
[----:B-1----:R-:W-:-:S05]  /*0850*/  IMAD.WIDE.U32 R6, R19, 0x4, R6 ;  /* 0x0000000413067825 */ /* 0x002fca00078e0006 */
[----:B------:R-:W2:Y:S02]  /*0860*/  LDG.E R17, desc[UR4][R6.64] ;  /* 0x0000000406117981 */ /* 0x000ea4000c1e1900 */
[----:B--2---:R-:W-:-:S13]  /*0870*/  FSETP.NEU.AND P0, PT, |R17|, +INF , PT ;  /* 0x7f8000001100780b */ /* 0x004fda0003f0d200 */
[----:B0-----:R-:W-:Y:S05]  /*0880*/  @!P0 EXIT ;  /* 0x000000000000894d */ /* 0x001fea0003800000 */
[----:B------:R-:W2:Y:S01]  /*0890*/  LDG.E R25, desc[UR4][R2.64+0x4] ;  /* 0x0000040402197981 */ /* 0x000ea2000c1e1900 */
[----:B------:R-:W0:Y:S03]  /*08a0*/  LDCU.64 UR8, c[0x0][0x3e0] ;  /* 0x00007c00ff0877ac */ /* 0x000e260008000a00 */
[----:B------:R1:W3:Y:S01]  /*08b0*/  LDG.E R23, desc[UR4][R2.64+0xc] ;  /* 0x00000c0402177981 */ /* 0x0002e2000c1e1900 */
[----:B------:R-:W-:Y:S01]  /*08c0*/  IMAD R27, R8, R10, R11 ;  /* 0x0000000a081b7224 */ /* 0x000fe200078e020b */
[----:B------:R-:W4:Y:S01]  /*08d0*/  LDC.64 R4, c[0x0][0x3a0] ;  /* 0x0000e800ff047b82 */ /* 0x000f220000000a00 */
[----:B------:R-:W1:Y:S01]  /*08e0*/  LDCU UR6, c[0x0][0x378] ;  /* 0x00006f00ff0677ac */ /* 0x000e620008000800 */
[----:B------:R-:W-:Y:S02]  /*08f0*/  IMAD.MOV R26, RZ, RZ, -R21 ;  /* 0x000000ffff1a7224 */ /* 0x000fe400078e0a15 */
[----:B------:R-:W-:-:S02]  /*0900*/  IMAD.MOV R22, RZ, RZ, -R22 ;  /* 0x000000ffff167224 */ /* 0x000fc400078e0a16 */
[----:B------:R-:W-:Y:S02]  /*0910*/  IMAD R13, R13, R26, R18 ;  /* 0x0000001a0d0d7224 */ /* 0x000fe400078e0212 */
[----:B------:R-:W4:Y:S01]  /*0920*/  LDC.64 R6, c[0x0][0x3a8] ;  /* 0x0000ea00ff067b82 */ /* 0x000f220000000a00 */
[----:B-----5:R-:W-:Y:S02]  /*0930*/  IMAD R27, R27, R24, RZ ;  /* 0x000000181b1b7224 */ /* 0x020fe400078e02ff */
[----:B------:R-:W-:Y:S01]  /*0940*/  IMAD R22, R15, R22, R16 ;  /* 0x000000160f167224 */ /* 0x000fe200078e0210 */
[----:B0-----:R-:W-:Y:S01]  /*0950*/  UISETP.GE.AND UP0, UPT, UR9, 0x1, UPT ;  /* 0x000000010900788c */ /* 0x001fe2000bf06270 */
[----:B------:R-:W-:-:S03]  /*0960*/  IMAD R20, R20, UR8, R13 ;  /* 0x0000000814147c24 */ /* 0x000fc6000f8e020d */
[----:B------:R-:W0:Y:S01]  /*0970*/  LDC.64 R8, c[0x0][0x3d8] ;  /* 0x0000f600ff087b82 */ /* 0x000e220000000a00 */
[----:B-1----:R-:W-:Y:S01]  /*0980*/  IMAD.MOV.U32 R2, RZ, RZ, RZ ;  /* 0x000000ffff027224 */ /* 0x002fe200078e00ff */
[----:B------:R-:W-:Y:S01]  /*0990*/  IADD3 R16, PT, PT, R27, R20, RZ ;  /* 0x000000141b107210 */ /* 0x000fe20007ffe0ff */
[----:B------:R-:W-:-:S05]  /*09a0*/  IMAD R3, R19, UR6, R12 ;  /* 0x0000000613037c24 */ /* 0x000fca000f8e020c */
[----:B------:R-:W1:Y:S01]  /*09b0*/  LDC.64 R10, c[0x0][0x3b0] ;  /* 0x0000ec00ff0a7b82 */ /* 0x000e620000000a00 */
[----:B----4-:R-:W-:-:S04]  /*09c0*/  IMAD.WIDE.U32 R4, R19, 0x4, R4 ;  /* 0x0000000413047825 */ /* 0x010fc800078e0004 */
[----:B------:R-:W-:Y:S02]  /*09d0*/  IMAD R16, R16, UR9, RZ ;  /* 0x0000000910107c24 */ /* 0x000fe4000f8e02ff */
[----:B------:R-:W-:-:S04]  /*09e0*/  IMAD.WIDE.U32 R6, R19, 0x4, R6 ;  /* 0x0000000413067825 */ /* 0x000fc800078e0006 */
[----:B0-----:R-:W-:-:S04]  /*09f0*/  IMAD.WIDE.U32 R8, R3, 0x4, R8 ;  /* 0x0000000403087825 */ /* 0x001fc800078e0008 */
[----:B--2---:R-:W-:Y:S02]  /*0a00*/  IMAD R25, R13, R25, R0 ;  /* 0x000000190d197224 */ /* 0x004fe400078e0200 */
[----:B------:R-:W-:Y:S02]  /*0a10*/  IMAD.MOV.U32 R0, RZ, RZ, RZ ;  /* 0x000000ffff007224 */ /* 0x000fe400078e00ff */
[----:B------:R-:W-:-:S04]  /*0a20*/  IMAD R14, R14, R25, R21 ;  /* 0x000000190e0e7224 */ /* 0x000fc800078e0215 */
[----:B---3--:R-:W-:-:S04]  /*0a30*/  IMAD R23, R14, R23, R22 ;  /* 0x000000170e177224 */ /* 0x008fc800078e0216 */
[----:B-1----:R-:W-:Y:S01]  /*0a40*/  IMAD.WIDE R10, R23, 0x4, R10 ;  /* 0x00000004170a7825 */ /* 0x002fe200078e020a */
[----:B------:R-:W-:Y:S06]  /*0a50*/  BRA.U !UP0, `(.L_x_0) ;  /* 0x0000000108907547 */ /* 0x000fec000b800000 */
[----:B------:R-:W-:Y:S01]  /*0a60*/  BSSY.RECONVERGENT B0, `(.L_x_0) ;  /* 0x0000023000007945 */ /* 0x000fe20003800200 */
[----:B------:R-:W-:Y:S02]  /*0a70*/  SHF.R.S32.HI R21, RZ, 0x1f, R16 ;  /* 0x0000001fff157819 */ /* 0x000fe40000011410 */
[----:B------:R-:W-:Y:S01]  /*0a80*/  CS2R R2, SRZ ;  /* 0x0000000000027805 */ /* 0x000fe2000001ff00 */
[----:B------:R-:W-:Y:S01]  /*0a90*/  IMAD.MOV.U32 R0, RZ, RZ, RZ ;  /* 0x000000ffff007224 */ /* 0x000fe200078e00ff */
[----:B------:R-:W0:Y:S01]  /*0aa0*/  LDCU UR10, c[0x0][0x3e4] ;  /* 0x00007c80ff0a77ac */ /* 0x000e220008000800 */
[----:B------:R-:W1:Y:S01]  /*0ab0*/  LDCU.64 UR6, c[0x0][0x390] ;  /* 0x00007200ff0677ac */ /* 0x000e620008000a00 */
[----:B------:R-:W2:Y:S01]  /*0ac0*/  LDCU.64 UR8, c[0x0][0x3b8] ;  /* 0x00007700ff0877ac */ /* 0x000ea20008000a00 */
[----:B------:R-:W3:Y:S03]  /*0ad0*/  LDCU.128 UR12, c[0x0][0x380] ;  /* 0x00007000ff0c77ac */ /* 0x000ee60008000c00 */
.L_x_4:
[----:B------:R-:W-:-:S04]  /*0ae0*/  IADD3 R12, P0, PT, R16, R3, RZ ;  /* 0x00000003100c7210 */ /* 0x000fc80007f1e0ff */
[----:B------:R-:W-:Y:S01]  /*0af0*/  IADD3.X R13, PT, PT, RZ, R21, RZ, P0, !PT ;  /* 0x00000015ff0d7210 */ /* 0x000fe200007fe4ff */
[----:B------:R-:W-:-:S03]  /*0b00*/  IMAD.SHL.U32 R15, R12, 0x4, RZ ;  /* 0x000000040c0f7824 */ /* 0x000fc600078e00ff */
[----:B------:R-:W-:Y:S02]  /*0b10*/  SHF.L.U64.HI R20, R12, 0x2, R13 ;  /* 0x000000020c147819 */ /* 0x000fe4000001020d */
[----:B-1----:R-:W-:-:S04]  /*0b20*/  IADD3 R12, P0, PT, R15, UR6, RZ ;  /* 0x000000060f0c7c10 */ /* 0x002fc8000ff1e0ff */
[----:B------:R-:W-:-:S05]  /*0b30*/  IADD3.X R13, PT, PT, R20, UR7, RZ, P0, !PT ;  /* 0x00000007140d7c10 */ /* 0x000fca00087fe4ff */
[----:B------:R-:W4:Y:S02]  /*0b40*/  LDG.E R12, desc[UR4][R12.64] ;  /* 0x000000040c0c7981 */ /* 0x000f24000c1e1900 */
[----:B----4-:R-:W-:-:S13]  /*0b50*/  FSETP.NEU.AND P0, PT, |R12|, +INF , PT ;  /* 0x7f8000000c00780b */ /* 0x010fda0003f0d200 */
[----:B------:R-:W-:Y:S05]  /*0b60*/  @!P0 BRA `(.L_x_1) ;  /* 0x0000000000488947 */ /* 0x000fea0003800000 */
[----:B------:R-:W-:Y:S01]  /*0b70*/  FSETP.GTU.AND P0, PT, R12, R17, PT ;  /* 0x000000110c00720b */ /* 0x000fe20003f0c000 */
[----:B------:R-:W-:-:S12]  /*0b80*/  BSSY.RECONVERGENT B1, `(.L_x_2) ;  /* 0x000000d000017945 */ /* 0x000fd80003800200 */
[----:B------:R-:W-:Y:S05]  /*0b90*/  @!P0 BRA `(.L_x_3) ;  /* 0x00000000002c8947 */ /* 0x000fea0003800000 */
[C---:B--2---:R-:W-:Y:S02]  /*0ba0*/  IADD3 R18, P0, PT, R15.reuse, UR8, RZ ;  /* 0x000000080f127c10 */ /* 0x044fe4000ff1e0ff */
[C---:B---3--:R-:W-:Y:S02]  /*0bb0*/  IADD3 R12, P2, PT, R15.reuse, UR14, RZ ;  /* 0x0000000e0f0c7c10 */ /* 0x048fe4000ff5e0ff */
[----:B------:R-:W-:Y:S02]  /*0bc0*/  IADD3 R14, P1, PT, R15, UR12, RZ ;  /* 0x0000000c0f0e7c10 */ /* 0x000fe4000ff3e0ff */
[C---:B------:R-:W-:Y:S02]  /*0bd0*/  IADD3.X R19, PT, PT, R20.reuse, UR9, RZ, P0, !PT ;  /* 0x0000000914137c10 */ /* 0x040fe400087fe4ff */
[C---:B------:R-:W-:Y:S02]  /*0be0*/  IADD3.X R13, PT, PT, R20.reuse, UR15, RZ, P2, !PT ;  /* 0x0000000f140d7c10 */ /* 0x040fe400097fe4ff */
[----:B------:R-:W-:-:S02]  /*0bf0*/  IADD3.X R15, PT, PT, R20, UR13, RZ, P1, !PT ;  /* 0x0000000d140f7c10 */ /* 0x000fc40008ffe4ff */
[----:B------:R-:W2:Y:S04]  /*0c00*/  LDG.E R19, desc[UR4][R18.64] ;  /* 0x0000000412137981 */ /* 0x000ea8000c1e1900 */
[----:B------:R-:W2:Y:S04]  /*0c10*/  LDG.E R14, desc[UR4][R14.64] ;  /* 0x000000040e0e7981 */ /* 0x000ea8000c1e1900 */
[----:B------:R-:W3:Y:S01]  /*0c20*/  LDG.E R13, desc[UR4][R12.64] ;  /* 0x000000040c0d7981 */ /* 0x000ee2000c1e1900 */
[C---:B--2---:R-:W-:Y:S01]  /*0c30*/  FFMA R0, R19.reuse, R14, R0 ;  /* 0x0000000e13007223 */ /* 0x044fe20000000000 */
[----:B---3--:R-:W-:-:S07]  /*0c40*/  FFMA R2, R19, R13, R2 ;  /* 0x0000000d13027223 */ /* 0x008fce0000000002 */
.L_x_3:
[----:B0-23--:R-:W-:Y:S05]  /*0c50*/  BSYNC.RECONVERGENT B1 ;  /* 0x0000000000017941 */ /* 0x00dfea0003800200 */
.L_x_2:
[----:B------:R-:W-:-:S05]  /*0c60*/  VIADD R3, R3, 0x1 ;  /* 0x0000000103037836 */ /* 0x000fca0000000000 */
[----:B------:R-:W-:-:S13]  /*0c70*/  ISETP.NE.AND P0, PT, R3, UR10, PT ;  /* 0x0000000a03007c0c */ /* 0x000fda000bf05270 */
[----:B------:R-:W-:Y:S05]  /*0c80*/  @P0 BRA `(.L_x_4) ;  /* 0xfffffffc00940947 */ /* 0x000fea000383ffff */
.L_x_1:
[----:B0-23--:R-:W-:Y:S05]  /*0c90*/  BSYNC.RECONVERGENT B0 ;  /* 0x0000000000007941 */ /* 0x00dfea0003800200 */
.L_x_0:
[----:B------:R-:W2:Y:S01]  /*0ca0*/  LDG.E R5, desc[UR4][R4.64] ;  /* 0x0000000404057981 */ /* 0x000ea2000c1e1900 */
[----:B------:R-:W0:Y:S03]  /*0cb0*/  LDC R15, c[0x0][0x3e8] ;  /* 0x0000fa00ff0f7b82 */ /* 0x000e260000000800 */
[----:B------:R1:W5:Y:S01]  /*0cc0*/  LDG.E R10, desc[UR4][R10.64] ;  /* 0x000000040a0a7981 */ /* 0x000362000c1e1900 */
[----:B------:R-:W-:Y:S01]  /*0cd0*/  BSSY.RECONVERGENT B0, `(.L_x_5) ;  /* 0x000000f000007945 */ /* 0x000fe20003800200 */
[----:B0-----:R-:W0:Y:S02]  /*0ce0*/  MUFU.RCP R3, R15 ;  /* 0x0000000f00037308 */ /* 0x001e240000001000 */
[----:B0-----:R-:W-:-:S04]  /*0cf0*/  FFMA R12, R3, -R15, 1 ;  /* 0x3f800000030c7423 */ /* 0x001fc8000000080f */
[----:B------:R-:W-:Y:S01]  /*0d00*/  FFMA R3, R3, R12, R3 ;  /* 0x0000000c03037223 */ /* 0x000fe20000000003 */
[----:B--2---:R-:W-:-:S04]  /*0d10*/  FMUL R0, R5, R0 ;  /* 0x0000000005007220 */ /* 0x004fc80000400000 */
[----:B------:R-:W0:Y:S01]  /*0d20*/  FCHK P0, R0, R15 ;  /* 0x0000000f00007302 */ /* 0x000e220000000000 */
[----:B------:R-:W-:-:S04]  /*0d30*/  FFMA R12, R0, R3, RZ ;  /* 0x00000003000c7223 */ /* 0x000fc800000000ff */
[----:B------:R-:W-:-:S04]  /*0d40*/  FFMA R13, R12, -R15, R0 ;  /* 0x8000000f0c0d7223 */ /* 0x000fc80000000000 */
[----:B------:R-:W-:Y:S01]  /*0d50*/  FFMA R12, R3, R13, R12 ;  /* 0x0000000d030c7223 */ /* 0x000fe2000000000c */
[----:B01----:R-:W-:Y:S06]  /*0d60*/  @!P0 BRA `(.L_x_6) ;  /* 0x0000000000148947 */ /* 0x003fec0003800000 */
[----:B------:R-:W0:Y:S01]  /*0d70*/  LDCU UR6, c[0x0][0x3e8] ;  /* 0x00007d00ff0677ac */ /* 0x000e220008000800 */
[----:B------:R-:W-:Y:S01]  /*0d80*/  MOV R4, 0xdb0 ;  /* 0x00000db000047802 */ /* 0x000fe20000000f00 */
[----:B0-----:R-:W-:-:S07]  /*0d90*/  IMAD.U32 R3, RZ, RZ, UR6 ;  /* 0x00000006ff037e24 */ /* 0x001fce000f8e00ff */
[----:B-----5:R-:W-:Y:S05]  /*0da0*/  CALL.REL.NOINC `($__internal_0_$__cuda_sm3x_div_rn_noftz_f32_slowpath) ;  /* 0x0000000000647944 */ /* 0x020fea0003c00000 */
[----:B------:R-:W-:-:S07]  /*0db0*/  MOV R12, R0 ;  /* 0x00000000000c7202 */ /* 0x000fce0000000f00 */
.L_x_6:
[----:B------:R-:W-:Y:S05]  /*0dc0*/  BSYNC.RECONVERGENT B0 ;  /* 0x0000000000007941 */ /* 0x000fea0003800200 */
.L_x_5:
[----:B------:R-:W2:Y:S01]  /*0dd0*/  LDG.E R7, desc[UR4][R6.64] ;  /* 0x0000000406077981 */ /* 0x000ea2000c1e1900 */
[----:B------:R-:W0:Y:S01]  /*0de0*/  LDC R5, c[0x0][0x3ec] ;  /* 0x0000fb00ff057b82 */ /* 0x000e220000000800 */
        /* <DEDUP_REMOVED lines=9> */
[----:B0-----:R-:W-:Y:S06]  /*0e80*/  @!P0 BRA `(.L_x_8) ;  /* 0x0000000000148947 */ /* 0x001fec0003800000 */
[----:B------:R-:W0:Y:S01]  /*0e90*/  LDCU UR6, c[0x0][0x3ec] ;  /* 0x00007d80ff0677ac */ /* 0x000e220008000800 */
[----:B------:R-:W-:Y:S01]  /*0ea0*/  MOV R4, 0xed0 ;  /* 0x00000ed000047802 */ /* 0x000fe20000000f00 */
[----:B0-----:R-:W-:-:S07]  /*0eb0*/  IMAD.U32 R3, RZ, RZ, UR6 ;  /* 0x00000006ff037e24 */ /* 0x001fce000f8e00ff */
[----:B-----5:R-:W-:Y:S05]  /*0ec0*/  CALL.REL.NOINC `($__internal_0_$__cuda_sm3x_div_rn_noftz_f32_slowpath) ;  /* 0x00000000001c7944 */ /* 0x020fea0003c00000 */
[----:B------:R-:W-:-:S07]  /*0ed0*/  IMAD.MOV.U32 R3, RZ, RZ, R0 ;  /* 0x000000ffff037224 */ /* 0x000fce00078e0000 */
.L_x_8:
[----:B------:R-:W-:Y:S05]  /*0ee0*/  BSYNC.RECONVERGENT B0 ;  /* 0x0000000000007941 */ /* 0x000fea0003800200 */
.L_x_7:
[----:B------:R-:W2:Y:S01]  /*0ef0*/  LDG.E R5, desc[UR4][R8.64] ;  /* 0x0000000408057981 */ /* 0x000ea2000c1e1900 */
[----:B------:R-:W-:-:S04]  /*0f00*/  FADD R3, -R3, R12 ;  /* 0x0000000c03037221 */ /* 0x000fc80000000100 */
[----:B--2--5:R-:W-:-:S05]  /*0f10*/  FFMA R3, R10, R3, R5 ;  /* 0x000000030a037223 */ /* 0x024fca0000000005 */
[----:B------:R-:W-:Y:S01]  /*0f20*/  STG.E desc[UR4][R8.64], R3 ;  /* 0x0000000308007986 */ /* 0x000fe2000c101904 */
[----:B------:R-:W-:Y:S05]  /*0f30*/  EXIT ;  /* 0x000000000000794d */ /* 0x000fea0003800000 */
        .weak           $__internal_0_$__cuda_sm3x_div_rn_noftz_f32_slowpath
        .type           $__internal_0_$__cuda_sm3x_div_rn_noftz_f32_slowpath,@function
        .size           $__internal_0_$__cuda_sm3x_div_rn_noftz_f32_slowpath,(.L_x_21 - $__internal_0_$__cuda_sm3x_div_rn_noftz_f32_slowpath)
$__internal_0_$__cuda_sm3x_div_rn_noftz_f32_slowpath:
[----:B------:R-:W-:Y:S01]  /*0f40*/  SHF.R.U32.HI R11, RZ, 0x17, R3 ;  /* 0x00000017ff0b7819 */ /* 0x000fe20000011603 */
[----:B------:R-:W-:Y:S01]  /*0f50*/  BSSY.RECONVERGENT B1, `(.L_x_9) ;  /* 0x0000062000017945 */ /* 0x000fe20003800200 */
[----:B------:R-:W-:Y:S02]  /*0f60*/  SHF.R.U32.HI R5, RZ, 0x17, R0 ;  /* 0x00000017ff057819 */ /* 0x000fe40000011600 */
[----:B------:R-:W-:Y:S02]  /*0f70*/  LOP3.LUT R11, R11, 0xff, RZ, 0xc0, !PT ;  /* 0x000000ff0b0b7812 */ /* 0x000fe400078ec0ff */
[----:B------:R-:W-:-:S03]  /*0f80*/  LOP3.LUT R16, R5, 0xff, RZ, 0xc0, !PT ;  /* 0x000000ff05107812 */ /* 0x000fc600078ec0ff */
[----:B------:R-:W-:Y:S01]  /*0f90*/  VIADD R14, R11, 0xffffffff ;  /* 0xffffffff0b0e7836 */ /* 0x000fe20000000000 */
[----:B------:R-:W-:-:S04]  /*0fa0*/  IADD3 R13, PT, PT, R16, -0x1, RZ ;  /* 0xffffffff100d7810 */ /* 0x000fc80007ffe0ff */
[----:B------:R-:W-:-:S04]  /*0fb0*/  ISETP.GT.U32.AND P0, PT, R14, 0xfd, PT ;  /* 0x000000fd0e00780c */ /* 0x000fc80003f04070 */
[----:B------:R-:W-:-:S13]  /*0fc0*/  ISETP.GT.U32.OR P0, PT, R13, 0xfd, P0 ;  /* 0x000000fd0d00780c */ /* 0x000fda0000704470 */
[----:B------:R-:W-:Y:S01]  /*0fd0*/  @!P0 IMAD.MOV.U32 R5, RZ, RZ, RZ ;  /* 0x000000ffff058224 */ /* 0x000fe200078e00ff */
[----:B------:R-:W-:Y:S06]  /*0fe0*/  @!P0 BRA `(.L_x_10) ;  /* 0x00000000005c8947 */ /* 0x000fec0003800000 */
[----:B------:R-:W-:Y:S02]  /*0ff0*/  FSETP.GTU.FTZ.AND P0, PT, |R0|, +INF , PT ;  /* 0x7f8000000000780b */ /* 0x000fe40003f1c200 */
[----:B------:R-:W-:-:S04]  /*1000*/  FSETP.GTU.FTZ.AND P1, PT, |R3|, +INF , PT ;  /* 0x7f8000000300780b */ /* 0x000fc80003f3c200 */
[----:B------:R-:W-:-:S13]  /*1010*/  PLOP3.LUT P0, PT, P0, P1, PT, 0xf8, 0x8f ;  /* 0x00000000008f781c */ /* 0x000fda0000703f70 */
[----:B------:R-:W-:Y:S05]  /*1020*/  @P0 BRA `(.L_x_11) ;  /* 0x00000004004c0947 */ /* 0x000fea0003800000 */
[----:B------:R-:W-:-:S13]  /*1030*/  LOP3.LUT P0, RZ, R3, 0x7fffffff, R0, 0xc8, !PT ;  /* 0x7fffffff03ff7812 */ /* 0x000fda000780c800 */
[----:B------:R-:W-:Y:S05]  /*1040*/  @!P0 BRA `(.L_x_12) ;  /* 0x00000004003c8947 */ /* 0x000fea0003800000 */
[C---:B------:R-:W-:Y:S02]  /*1050*/  FSETP.NEU.FTZ.AND P0, PT, |R0|.reuse, +INF , PT ;  /* 0x7f8000000000780b */ /* 0x040fe40003f1d200 */
[----:B------:R-:W-:Y:S02]  /*1060*/  FSETP.NEU.FTZ.AND P2, PT, |R3|, +INF , PT ;  /* 0x7f8000000300780b */ /* 0x000fe40003f5d200 */
[----:B------:R-:W-:-:S11]  /*1070*/  FSETP.NEU.FTZ.AND P1, PT, |R0|, +INF , PT ;  /* 0x7f8000000000780b */ /* 0x000fd60003f3d200 */
[----:B------:R-:W-:Y:S05]  /*1080*/  @!P2 BRA !P0, `(.L_x_12) ;  /* 0x00000004002ca947 */ /* 0x000fea0004000000 */
[----:B------:R-:W-:-:S04]  /*1090*/  LOP3.LUT P0, RZ, R0, 0x7fffffff, RZ, 0xc0, !PT ;  /* 0x7fffffff00ff7812 */ /* 0x000fc8000780c0ff */
[----:B------:R-:W-:-:S13]  /*10a0*/  PLOP3.LUT P0, PT, P2, P0, PT, 0x2f, 0xf2 ;  /* 0x0000000000f2781c */ /* 0x000fda0001700577 */
[----:B------:R-:W-:Y:S05]  /*10b0*/  @P0 BRA `(.L_x_13) ;  /* 0x0000000400180947 */ /* 0x000fea0003800000 */
[----:B------:R-:W-:-:S04]  /*10c0*/  LOP3.LUT P0, RZ, R3, 0x7fffffff, RZ, 0xc0, !PT ;  /* 0x7fffffff03ff7812 */ /* 0x000fc8000780c0ff */
[----:B------:R-:W-:-:S13]  /*10d0*/  PLOP3.LUT P0, PT, P1, P0, PT, 0x2f, 0xf2 ;  /* 0x0000000000f2781c */ /* 0x000fda0000f00577 */
[----:B------:R-:W-:Y:S05]  /*10e0*/  @P0 BRA `(.L_x_14) ;  /* 0x0000000400000947 */ /* 0x000fea0003800000 */
[----:B------:R-:W-:Y:S02]  /*10f0*/  ISETP.GE.AND P0, PT, R13, RZ, PT ;  /* 0x000000ff0d00720c */ /* 0x000fe40003f06270 */
[----:B------:R-:W-:-:S11]  /*1100*/  ISETP.GE.AND P1, PT, R14, RZ, PT ;  /* 0x000000ff0e00720c */ /* 0x000fd60003f26270 */
[----:B------:R-:W-:Y:S02]  /*1110*/  @P0 IMAD.MOV.U32 R5, RZ, RZ, RZ ;  /* 0x000000ffff050224 */ /* 0x000fe400078e00ff */
[----:B------:R-:W-:Y:S01]  /*1120*/  @!P0 FFMA R0, R0, 1.84467440737095516160e+19, RZ ;  /* 0x5f80000000008823 */ /* 0x000fe200000000ff */
[----:B------:R-:W-:Y:S02]  /*1130*/  @!P0 IMAD.MOV.U32 R5, RZ, RZ, -0x40 ;  /* 0xffffffc0ff058424 */ /* 0x000fe400078e00ff */
[----:B------:R-:W-:-:S03]  /*1140*/  @!P1 FFMA R3, R3, 1.84467440737095516160e+19, RZ ;  /* 0x5f80000003039823 */ /* 0x000fc600000000ff */
[----:B------:R-:W-:-:S07]  /*1150*/  @!P1 IADD3 R5, PT, PT, R5, 0x40, RZ ;  /* 0x0000004005059810 */ /* 0x000fce0007ffe0ff */
.L_x_10:
[----:B------:R-:W-:Y:S01]  /*1160*/  LEA R14, R11, 0xc0800000, 0x17 ;  /* 0xc08000000b0e7811 */ /* 0x000fe200078eb8ff */
[----:B------:R-:W-:Y:S04]  /*1170*/  BSSY.RECONVERGENT B2, `(.L_x_15) ;  /* 0x0000036000027945 */ /* 0x000fe80003800200 */
[----:B------:R-:W-:Y:S02]  /*1180*/  IMAD.IADD R14, R3, 0x1, -R14 ;  /* 0x00000001030e7824 */ /* 0x000fe400078e0a0e */
[----:B------:R-:W-:Y:S02]  /*1190*/  VIADD R3, R16, 0xffffff81 ;  /* 0xffffff8110037836 */ /* 0x000fe40000000000 */
[----:B------:R0:W1:Y:S01]  /*11a0*/  MUFU.RCP R13, R14 ;  /* 0x0000000e000d7308 */ /* 0x0000620000001000 */
[----:B------:R-:W-:Y:S01]  /*11b0*/  FADD.FTZ R15, -R14, -RZ ;  /* 0x800000ff0e0f7221 */ /* 0x000fe20000010100 */
[C---:B------:R-:W-:Y:S01]  /*11c0*/  IMAD R0, R3.reuse, -0x800000, R0 ;  /* 0xff80000003007824 */ /* 0x040fe200078e0200 */
[----:B0-----:R-:W-:-:S05]  /*11d0*/  IADD3 R14, PT, PT, R3, 0x7f, -R11 ;  /* 0x0000007f030e7810 */ /* 0x001fca0007ffe80b */
[----:B------:R-:W-:Y:S02]  /*11e0*/  IMAD.IADD R14, R14, 0x1, R5 ;  /* 0x000000010e0e7824 */ /* 0x000fe400078e0205 */
[----:B-1----:R-:W-:-:S04]  /*11f0*/  FFMA R16, R13, R15, 1 ;  /* 0x3f8000000d107423 */ /* 0x002fc8000000000f */
[----:B------:R-:W-:-:S04]  /*1200*/  FFMA R18, R13, R16, R13 ;  /* 0x000000100d127223 */ /* 0x000fc8000000000d */
[----:B------:R-:W-:-:S04]  /*1210*/  FFMA R13, R0, R18, RZ ;  /* 0x00000012000d7223 */ /* 0x000fc800000000ff */
[----:B------:R-:W-:-:S04]  /*1220*/  FFMA R16, R15, R13, R0 ;  /* 0x0000000d0f107223 */ /* 0x000fc80000000000 */
[----:B------:R-:W-:-:S04]  /*1230*/  FFMA R13, R18, R16, R13 ;  /* 0x00000010120d7223 */ /* 0x000fc8000000000d */
[----:B------:R-:W-:-:S04]  /*1240*/  FFMA R16, R15, R13, R0 ;  /* 0x0000000d0f107223 */ /* 0x000fc80000000000 */
[----:B------:R-:W-:-:S05]  /*1250*/  FFMA R0, R18, R16, R13 ;  /* 0x0000001012007223 */ /* 0x000fca000000000d */
[----:B------:R-:W-:-:S04]  /*1260*/  SHF.R.U32.HI R3, RZ, 0x17, R0 ;  /* 0x00000017ff037819 */ /* 0x000fc80000011600 */
[----:B------:R-:W-:-:S04]  /*1270*/  LOP3.LUT R3, R3, 0xff, RZ, 0xc0, !PT ;  /* 0x000000ff03037812 */ /* 0x000fc800078ec0ff */
[----:B------:R-:W-:-:S05]  /*1280*/  IADD3 R11, PT, PT, R3, R14, RZ ;  /* 0x0000000e030b7210 */ /* 0x000fca0007ffe0ff */
[----:B------:R-:W-:-:S05]  /*1290*/  VIADD R3, R11, 0xffffffff ;  /* 0xffffffff0b037836 */ /* 0x000fca0000000000 */
[----:B------:R-:W-:-:S13]  /*12a0*/  ISETP.GE.U32.AND P0, PT, R3, 0xfe, PT ;  /* 0x000000fe0300780c */ /* 0x000fda0003f06070 */
[----:B------:R-:W-:Y:S05]  /*12b0*/  @!P0 BRA `(.L_x_16) ;  /* 0x0000000000808947 */ /* 0x000fea0003800000 */
[----:B------:R-:W-:-:S13]  /*12c0*/  ISETP.GT.AND P0, PT, R11, 0xfe, PT ;  /* 0x000000fe0b00780c */ /* 0x000fda0003f04270 */
[----:B------:R-:W-:Y:S05]  /*12d0*/  @P0 BRA `(.L_x_17) ;  /* 0x00000000006c0947 */ /* 0x000fea0003800000 */
[----:B------:R-:W-:-:S13]  /*12e0*/  ISETP.GE.AND P0, PT, R11, 0x1, PT ;  /* 0x000000010b00780c */ /* 0x000fda0003f06270 */
[----:B------:R-:W-:Y:S05]  /*12f0*/  @P0 BRA `(.L_x_18) ;  /* 0x0000000000740947 */ /* 0x000fea0003800000 */
[----:B------:R-:W-:Y:S02]  /*1300*/  ISETP.GE.AND P0, PT, R11, -0x18, PT ;  /* 0xffffffe80b00780c */ /* 0x000fe40003f06270 */
[----:B------:R-:W-:-:S11]  /*1310*/  LOP3.LUT R0, R0, 0x80000000, RZ, 0xc0, !PT ;  /* 0x8000000000007812 */ /* 0x000fd600078ec0ff */
[----:B------:R-:W-:Y:S05]  /*1320*/  @!P0 BRA `(.L_x_18) ;  /* 0x0000000000688947 */ /* 0x000fea0003800000 */
[CCC-:B------:R-:W-:Y:S01]  /*1330*/  FFMA.RZ R3, R18.reuse, R16.reuse, R13.reuse ;  /* 0x0000001012037223 */ /* 0x1c0fe2000000c00d */
[CCC-:B------:R-:W-:Y:S01]  /*1340*/  FFMA.RM R14, R18.reuse, R16.reuse, R13.reuse ;  /* 0x00000010120e7223 */ /* 0x1c0fe2000000400d */
[C---:B------:R-:W-:Y:S02]  /*1350*/  ISETP.NE.AND P2, PT, R11.reuse, RZ, PT ;  /* 0x000000ff0b00720c */ /* 0x040fe40003f45270 */
[----:B------:R-:W-:Y:S02]  /*1360*/  ISETP.NE.AND P1, PT, R11, RZ, PT ;  /* 0x000000ff0b00720c */ /* 0x000fe40003f25270 */
[----:B------:R-:W-:Y:S01]  /*1370*/  LOP3.LUT R5, R3, 0x7fffff, RZ, 0xc0, !PT ;  /* 0x007fffff03057812 */ /* 0x000fe200078ec0ff */
[----:B------:R-:W-:Y:S01]  /*1380*/  FFMA.RP R3, R18, R16, R13 ;  /* 0x0000001012037223 */ /* 0x000fe2000000800d */
[----:B------:R-:W-:Y:S02]  /*1390*/  VIADD R16, R11, 0x20 ;  /* 0x000000200b107836 */ /* 0x000fe40000000000 */
[----:B------:R-:W-:Y:S01]  /*13a0*/  LOP3.LUT R5, R5, 0x800000, RZ, 0xfc, !PT ;  /* 0x0080000005057812 */ /* 0x000fe200078efcff */
[----:B------:R-:W-:Y:S01]  /*13b0*/  IMAD.MOV R11, RZ, RZ, -R11 ;  /* 0x000000ffff0b7224 */ /* 0x000fe200078e0a0b */
[----:B------:R-:W-:-:S02]  /*13c0*/  FSETP.NEU.FTZ.AND P0, PT, R3, R14, PT ;  /* 0x0000000e0300720b */ /* 0x000fc40003f1d000 */
[----:B------:R-:W-:Y:S02]  /*13d0*/  SHF.L.U32 R16, R5, R16, RZ ;  /* 0x0000001005107219 */ /* 0x000fe400000006ff */
[----:B------:R-:W-:Y:S02]  /*13e0*/  SEL R14, R11, RZ, P2 ;  /* 0x000000ff0b0e7207 */ /* 0x000fe40001000000 */
[----:B------:R-:W-:Y:S02]  /*13f0*/  ISETP.NE.AND P1, PT, R16, RZ, P1 ;  /* 0x000000ff1000720c */ /* 0x000fe40000f25270 */
[----:B------:R-:W-:Y:S02]  /*1400*/  SHF.R.U32.HI R14, RZ, R14, R5 ;  /* 0x0000000eff0e7219 */ /* 0x000fe40000011605 */
[----:B------:R-:W-:Y:S02]  /*1410*/  PLOP3.LUT P0, PT, P0, P1, PT, 0xf8, 0x8f ;  /* 0x00000000008f781c */ /* 0x000fe40000703f70 */
[----:B------:R-:W-:-:S02]  /*1420*/  SHF.R.U32.HI R16, RZ, 0x1, R14 ;  /* 0x00000001ff107819 */ /* 0x000fc4000001160e */
[----:B------:R-:W-:-:S04]  /*1430*/  SEL R3, RZ, 0x1, !P0 ;  /* 0x00000001ff037807 */ /* 0x000fc80004000000 */
[----:B------:R-:W-:-:S04]  /*1440*/  LOP3.LUT R3, R3, 0x1, R16, 0xf8, !PT ;  /* 0x0000000103037812 */ /* 0x000fc800078ef810 */
[----:B------:R-:W-:-:S04]  /*1450*/  LOP3.LUT R3, R3, R14, RZ, 0xc0, !PT ;  /* 0x0000000e03037212 */ /* 0x000fc800078ec0ff */
[----:B------:R-:W-:-:S04]  /*1460*/  IADD3 R3, PT, PT, R16, R3, RZ ;  /* 0x0000000310037210 */ /* 0x000fc80007ffe0ff */
[----:B------:R-:W-:Y:S01]  /*1470*/  LOP3.LUT R0, R3, R0, RZ, 0xfc, !PT ;  /* 0x0000000003007212 */ /* 0x000fe200078efcff */
[----:B------:R-:W-:Y:S06]  /*1480*/  BRA `(.L_x_18) ;  /* 0x0000000000107947 */ /* 0x000fec0003800000 */
.L_x_17:
[----:B------:R-:W-:-:S04]  /*1490*/  LOP3.LUT R0, R0, 0x80000000, RZ, 0xc0, !PT ;  /* 0x8000000000007812 */ /* 0x000fc800078ec0ff */
[----:B------:R-:W-:Y:S01]  /*14a0*/  LOP3.LUT R0, R0, 0x7f800000, RZ, 0xfc, !PT ;  /* 0x7f80000000007812 */ /* 0x000fe200078efcff */
[----:B------:R-:W-:Y:S06]  /*14b0*/  BRA `(.L_x_18) ;  /* 0x0000000000047947 */ /* 0x000fec0003800000 */
.L_x_16:
[----:B------:R-:W-:-:S07]  /*14c0*/  IMAD R0, R14, 0x800000, R0 ;  /* 0x008000000e007824 */ /* 0x000fce00078e0200 */
.L_x_18:
[----:B------:R-:W-:Y:S05]  /*14d0*/  BSYNC.RECONVERGENT B2 ;  /* 0x0000000000027941 */ /* 0x000fea0003800200 */
.L_x_15:
[----:B------:R-:W-:Y:S05]  /*14e0*/  BRA `(.L_x_19) ;  /* 0x0000000000207947 */ /* 0x000fea0003800000 */
.L_x_14:
[----:B------:R-:W-:-:S04]  /*14f0*/  LOP3.LUT R0, R3, 0x80000000, R0, 0x48, !PT ;  /* 0x8000000003007812 */ /* 0x000fc800078e4800 */
[----:B------:R-:W-:Y:S01]  /*1500*/  LOP3.LUT R0, R0, 0x7f800000, RZ, 0xfc, !PT ;  /* 0x7f80000000007812 */ /* 0x000fe200078efcff */
[----:B------:R-:W-:Y:S06]  /*1510*/  BRA `(.L_x_19) ;  /* 0x0000000000147947 */ /* 0x000fec0003800000 */
.L_x_13:
[----:B------:R-:W-:Y:S01]  /*1520*/  LOP3.LUT R0, R3, 0x80000000, R0, 0x48, !PT ;  /* 0x8000000003007812 */ /* 0x000fe200078e4800 */
[----:B------:R-:W-:Y:S06]  /*1530*/  BRA `(.L_x_19) ;  /* 0x00000000000c7947 */ /* 0x000fec0003800000 */
.L_x_12:
[----:B------:R-:W0:Y:S01]  /*1540*/  MUFU.RSQ R0, -QNAN ;  /* 0xffc0000000007908 */ /* 0x000e220000001400 */
[----:B------:R-:W-:Y:S05]  /*1550*/  BRA `(.L_x_19) ;  /* 0x0000000000047947 */ /* 0x000fea0003800000 */
.L_x_11:
[----:B------:R-:W-:-:S07]  /*1560*/  FADD.FTZ R0, R0, R3 ;  /* 0x0000000300007221 */ /* 0x000fce0000010000 */
.L_x_19:
[----:B------:R-:W-:Y:S05]  /*1570*/  BSYNC.RECONVERGENT B1 ;  /* 0x0000000000017941 */ /* 0x000fea0003800200 */
.L_x_9:
[----:B------:R-:W-:-:S04]  /*1580*/  IMAD.MOV.U32 R5, RZ, RZ, 0x0 ;  /* 0x00000000ff057424 */ /* 0x000fc800078e00ff */
[----:B0-----:R-:W-:Y:S05]  /*1590*/  RET.REL.NODEC R4 `(propagate_errors_to_pre_spikes_conv_kernel) ;  /* 0xffffffe804987950 */ /* 0x001fea0003c3ffff */
.L_x_20:
[----:B------:R-:W-:-:S00]  /*15a0*/  BRA `(.L_x_20) ;  /* 0xfffffffc00fc7947 */ /* 0x000fc0000383ffff */
[----:B------:R-:W-:-:S00]  /*15b0*/  NOP ;  /* 0x0000000000007918 */ /* 0x000fc00000000000 */
        /* <DEDUP_REMOVED lines=12> */
.L_x_21:


//--------------------- .nv.shared.reserved.0     --------------------------
	.section	.nv.shared.reserved.0,"aw",@nobits
	.weak		__nv_reservedSMEM_offset_0_alias
	.size		__nv_reservedSMEM_offset_0_alias, 0, 64
	.other		__nv_reservedSMEM_offset_0_alias,@"STO_CUDA_RESERVED_SHARED STV_DEFAULT"
__nv_reservedSMEM_offset_0_alias:
	.zero		0
	.zero		64


//--------------------- .nv.constant0.propagate_errors_to_pre_spikes_conv_kernel --------------------------
	.section	.nv.constant0.propagate_errors_to_pre_spikes_conv_kernel,"a",@progbits
	.sectionflags	@""
	.align	4
.nv.constant0.propagate_errors_to_pre_spikes_conv_kernel:
	.zero		1008


//--------------------- SYMBOLS --------------------------

	.type		.nv.reservedSmem.offset0,@object
	.size		.nv.reservedSmem.offset0,0x4
